//
// Generated by NVIDIA NVVM Compiler
//
// Compiler Build ID: CL-36424714
// Cuda compilation tools, release 13.0, V13.0.88
// Based on NVVM 20.0.0
//

.version 9.0
.target sm_100
.address_size 64

	// .globl	_Z11naiveKernelPKfPfi

.visible .entry _Z11naiveKernelPKfPfi(
	.param .u64 .ptr .align 1 _Z11naiveKernelPKfPfi_param_0,
	.param .u64 .ptr .align 1 _Z11naiveKernelPKfPfi_param_1,
	.param .u32 _Z11naiveKernelPKfPfi_param_2
)
{
	.reg .pred 	%p<2>;
	.reg .b32 	%r<6>;
	.reg .b32 	%f<3>;
	.reg .b64 	%rd<8>;

	ld.param.u64 	%rd1, [_Z11naiveKernelPKfPfi_param_0];
	ld.param.u64 	%rd2, [_Z11naiveKernelPKfPfi_param_1];
	ld.param.u32 	%r2, [_Z11naiveKernelPKfPfi_param_2];
	mov.u32 	%r3, %ctaid.x;
	mov.u32 	%r4, %ntid.x;
	mov.u32 	%r5, %tid.x;
	mad.lo.s32 	%r1, %r3, %r4, %r5;
	setp.ge.s32 	%p1, %r1, %r2;
	@%p1 bra 	$L__BB0_2;
	cvta.to.global.u64 	%rd3, %rd1;
	cvta.to.global.u64 	%rd4, %rd2;
	mul.wide.s32 	%rd5, %r1, 4;
	add.s64 	%rd6, %rd3, %rd5;
	ld.global.f32 	%f1, [%rd6];
	add.f32 	%f2, %f1, %f1;
	add.s64 	%rd7, %rd4, %rd5;
	st.global.f32 	[%rd7], %f2;
$L__BB0_2:
	ret;

}


// ===== COMPILED SASS (sm_100) =====

	.target	sm_100

	.elftype	@"ET_EXEC"


//--------------------- .note.nv.tkinfo           --------------------------
	.section	.note.nv.tkinfo,"",@"SHT_NOTE"
	.sectionflags	@"SHF_NOTE_NV_TKINFO"
	.tkinfo
        /*0018*/ 	.word	0x00000002
        /*0030*/ 	.string	""
        /*0030*/ 	.string	"ptxas"
        /*0030*/ 	.string	"Cuda compilation tools, release 13.0, V13.0.88"
        /*0030*/ 	.string	"Build cuda_13.0.r13.0/compiler.36424714_0"
        /*0030*/ 	.string	"-arch sm_100 -m 64 "



//--------------------- .note.nv.cuinfo           --------------------------
	.section	.note.nv.cuinfo,"",@"SHT_NOTE"
	.sectionflags	@"SHF_NOTE_NV_CUINFO"
        /*0018*/ 	.short	0x0002
        /*001a*/ 	.short	0x0064
        /*001c*/ 	.short	0x0082
	.zero		2


//--------------------- .nv.info                  --------------------------
	.section	.nv.info,"",@"SHT_CUDA_INFO"
	.align	4


	//----- nvinfo : EIATTR_REGCOUNT
	.align		4
        /*0000*/ 	.byte	0x04, 0x2f
        /*0002*/ 	.short	(.L_1 - .L_0)
	.align		4
.L_0:
        /*0004*/ 	.word	index@(_Z11naiveKernelPKfPfi)
        /*0008*/ 	.word	0x0000000a


	//----- nvinfo : EIATTR_FRAME_SIZE
	.align		4
.L_1:
        /*000c*/ 	.byte	0x04, 0x11
        /*000e*/ 	.short	(.L_3 - .L_2)
	.align		4
.L_2:
        /*0010*/ 	.word	index@(_Z11naiveKernelPKfPfi)
        /*0014*/ 	.word	0x00000000


	//----- nvinfo : EIATTR_MIN_STACK_SIZE
	.align		4
.L_3:
        /*0018*/ 	.byte	0x04, 0x12
        /*001a*/ 	.short	(.L_5 - .L_4)
	.align		4
.L_4:
        /*001c*/ 	.word	index@(_Z11naiveKernelPKfPfi)
        /*0020*/ 	.word	0x00000000
.L_5:


//--------------------- .nv.compat                --------------------------
	.section	.nv.compat,"",@"SHT_CUDA_COMPAT_INFO"
	.align	4
        /*0000*/ 	.byte	0x02, 0x09, 0x00, 0x00, 0x02, 0x02, 0x01, 0x00, 0x02, 0x05, 0x05, 0x00, 0x03, 0x07, 0x01, 0x01
        /*0010*/ 	.byte	0x02, 0x03, 0x00, 0x00, 0x02, 0x06, 0x01, 0x00, 0x04, 0x0b, 0x08, 0x00, 0x09, 0x00, 0x00, 0x00
        /*0020*/ 	.byte	0x00, 0x00, 0x00, 0x00


//--------------------- .nv.info._Z11naiveKernelPKfPfi --------------------------
	.section	.nv.info._Z11naiveKernelPKfPfi,"",@"SHT_CUDA_INFO"
	.sectionflags	@""
	.align	4


	//----- nvinfo : EIATTR_CUDA_API_VERSION
	.align		4
        /*0000*/ 	.byte	0x04, 0x37
        /*0002*/ 	.short	(.L_7 - .L_6)
.L_6:
        /*0004*/ 	.word	0x00000082


	//----- nvinfo : EIATTR_KPARAM_INFO
	.align		4
.L_7:
        /*0008*/ 	.byte	0x04, 0x17
        /*000a*/ 	.short	(.L_9 - .L_8)
.L_8:
        /*000c*/ 	.word	0x00000000
        /*0010*/ 	.short	0x0002
        /*0012*/ 	.short	0x0010
        /*0014*/ 	.byte	0x00, 0xf0, 0x11, 0x00


	//----- nvinfo : EIATTR_KPARAM_INFO
	.align		4
.L_9:
        /*0018*/ 	.byte	0x04, 0x17
        /*001a*/ 	.short	(.L_11 - .L_10)
.L_10:
        /*001c*/ 	.word	0x00000000
        /*0020*/ 	.short	0x0001
        /*0022*/ 	.short	0x0008
        /*0024*/ 	.byte	0x00, 0xf5, 0x21, 0x00


	//----- nvinfo : EIATTR_KPARAM_INFO
	.align		4
.L_11:
        /*0028*/ 	.byte	0x04, 0x17
        /*002a*/ 	.short	(.L_13 - .L_12)
.L_12:
        /*002c*/ 	.word	0x00000000
        /*0030*/ 	.short	0x0000
        /*0032*/ 	.short	0x0000
        /*0034*/ 	.byte	0x00, 0xf5, 0x21, 0x00


	//----- nvinfo : EIATTR_SPARSE_MMA_MASK
	.align		4
.L_13:
        /*0038*/ 	.byte	0x03, 0x50
        /*003a*/ 	.short	0x0000


	//----- nvinfo : EIATTR_MAXREG_COUNT
	.align		4
        /*003c*/ 	.byte	0x03, 0x1b
        /*003e*/ 	.short	0x00ff


	//----- nvinfo : EIATTR_MERCURY_ISA_VERSION
	.align		4
        /*0040*/ 	.byte	0x03, 0x5f
        /*0042*/ 	.short	0x0101


	//----- nvinfo : EIATTR_VRC_CTA_INIT_COUNT
	.align		4
        /*0044*/ 	.byte	0x02, 0x4a
	.zero		1
	.zero		1


	//----- nvinfo : EIATTR_EXIT_INSTR_OFFSETS
	.align		4
        /*0048*/ 	.byte	0x04, 0x1c
        /*004a*/ 	.short	(.L_15 - .L_14)


	//   ....[0]....
.L_14:
        /*004c*/ 	.word	0x00000070


	//   ....[1]....
        /*0050*/ 	.word	0x00000100


	//----- nvinfo : EIATTR_CBANK_PARAM_SIZE
	.align		4
.L_15:
        /*0054*/ 	.byte	0x03, 0x19
        /*0056*/ 	.short	0x0014


	//----- nvinfo : EIATTR_PARAM_CBANK
	.align		4
        /*0058*/ 	.byte	0x04, 0x0a
        /*005a*/ 	.short	(.L_17 - .L_16)
	.align		4
.L_16:
        /*005c*/ 	.word	index@(.nv.constant0._Z11naiveKernelPKfPfi)
        /*0060*/ 	.short	0x0380
        /*0062*/ 	.short	0x0014


	//----- nvinfo : EIATTR_SW_WAR
	.align		4
.L_17:
        /*0064*/ 	.byte	0x04, 0x36
        /*0066*/ 	.short	(.L_19 - .L_18)
.L_18:
        /*0068*/ 	.word	0x00000008
.L_19:


//--------------------- .nv.callgraph             --------------------------
	.section	.nv.callgraph,"",@"SHT_CUDA_CALLGRAPH"
	.align	4
	.sectionentsize	8
	.align		4
        /*0000*/ 	.word	0x00000000
	.align		4
        /*0004*/ 	.word	0xffffffff
	.align		4
        /*0008*/ 	.word	0x00000000
	.align		4
        /*000c*/ 	.word	0xfffffffe
	.align		4
        /*0010*/ 	.word	0x00000000
	.align		4
        /*0014*/ 	.word	0xfffffffd
	.align		4
        /*0018*/ 	.word	0x00000000
	.align		4
        /*001c*/ 	.word	0xfffffffc


//--------------------- .text._Z11naiveKernelPKfPfi --------------------------
	.section	.text._Z11naiveKernelPKfPfi,"ax",@progbits
	.align	128
        .global         _Z11naiveKernelPKfPfi
        .type           _Z11naiveKernelPKfPfi,@function
        .size           _Z11naiveKernelPKfPfi,(.L_x_1 - _Z11naiveKernelPKfPfi)
        .other          _Z11naiveKernelPKfPfi,@"STO_CUDA_ENTRY STV_DEFAULT"
_Z11naiveKernelPKfPfi:
.text._Z11naiveKernelPKfPfi:
[----:B------:R-:W-:Y:S01]  /*0000*/  LDC R1, c[0x0][0x37c] ;  /* 0x0000df00ff017b82 */ /* 0x000fe20000000800 */
[----:B------:R-:W0:Y:S07]  /*0010*/  S2R R0, SR_TID.X ;  /* 0x0000000000007919 */ /* 0x000e2e0000002100 */
[----:B------:R-:W0:Y:S01]  /*0020*/  S2UR UR4, SR_CTAID.X ;  /* 0x00000000000479c3 */ /* 0x000e220000002500 */
[----:B------:R-:W1:Y:S07]  /*0030*/  LDCU UR5, c[0x0][0x390] ;  /* 0x00007200ff0577ac */ /* 0x000e6e0008000800 */
[----:B------:R-:W0:Y:S02]  /*0040*/  LDC R7, c[0x0][0x360] ;  /* 0x0000d800ff077b82 */ /* 0x000e240000000800 */
[----:B0-----:R-:W-:-:S05]  /*0050*/  IMAD R7, R7, UR4, R0 ;  /* 0x0000000407077c24 */ /* 0x001fca000f8e0200 */
[----:B-1----:R-:W-:-:S13]  /*0060*/  ISETP.GE.AND P0, PT, R7, UR5, PT ;  /* 0x0000000507007c0c */ /* 0x002fda000bf06270 */
[----:B------:R-:W-:Y:S05]  /*0070*/  @P0 EXIT ;  /* 0x000000000000094d */ /* 0x000fea0003800000 */
[----:B------:R-:W0:Y:S01]  /*0080*/  LDC.64 R2, c[0x0][0x380] ;  /* 0x0000e000ff027b82 */ /* 0x000e220000000a00 */
[----:B------:R-:W1:Y:S07]  /*0090*/  LDCU.64 UR4, c[0x0][0x358] ;  /* 0x00006b00ff0477ac */ /* 0x000e6e0008000a00 */
[----:B------:R-:W2:Y:S01]  /*00a0*/  LDC.64 R4, c[0x0][0x388] ;  /* 0x0000e200ff047b82 */ /* 0x000ea20000000a00 */
[----:B0-----:R-:W-:-:S06]  /*00b0*/  IMAD.WIDE R2, R7, 0x4, R2 ;  /* 0x0000000407027825 */ /* 0x001fcc00078e0202 */
[----:B-1----:R-:W3:Y:S01]  /*00c0*/  LDG.E R2, desc[UR4][R2.64] ;  /* 0x0000000402027981 */ /* 0x002ee2000c1e1900 */
[----:B--2---:R-:W-:-:S04]  /*00d0*/  IMAD.WIDE R4, R7, 0x4, R4 ;  /* 0x0000000407047825 */ /* 0x004fc800078e0204 */
[----:B---3--:R-:W-:-:S05]  /*00e0*/  FADD R7, R2, R2 ;  /* 0x0000000202077221 */ /* 0x008fca0000000000 */
[----:B------:R-:W-:Y:S01]  /*00f0*/  STG.E desc[UR4][R4.64], R7 ;  /* 0x0000000704007986 */ /* 0x000fe2000c101904 */
[----:B------:R-:W-:Y:S05]  /*0100*/  EXIT ;  /* 0x000000000000794d */ /* 0x000fea0003800000 */
.L_x_0:
[----:B------:R-:W-:-:S00]  /*0110*/  BRA `(.L_x_0) ;  /* 0xfffffffc00fc7947 */ /* 0x000fc0000383ffff */
[----:B------:R-:W-:-:S00]  /*0120*/  NOP ;  /* 0x0000000000007918 */ /* 0x000fc00000000000 */
        /* <DEDUP_REMOVED lines=13> */
.L_x_1:


//--------------------- .nv.shared.reserved.0     --------------------------
	.section	.nv.shared.reserved.0,"aw",@nobits
	.weak		__nv_reservedSMEM_offset_0_alias
	.size		__nv_reservedSMEM_offset_0_alias, 0, 64
	.other		__nv_reservedSMEM_offset_0_alias,@"STO_CUDA_RESERVED_SHARED STV_DEFAULT"
__nv_reservedSMEM_offset_0_alias:
	.zero		0
	.zero		64


//--------------------- .nv.constant0._Z11naiveKernelPKfPfi --------------------------
	.section	.nv.constant0._Z11naiveKernelPKfPfi,"a",@progbits
	.sectionflags	@""
	.align	4
.nv.constant0._Z11naiveKernelPKfPfi:
	.zero		916


//--------------------- SYMBOLS --------------------------

	.type		.nv.reservedSmem.offset0,@object
	.size		.nv.reservedSmem.offset0,0x4
